//
// Generated by NVIDIA NVVM Compiler
//
// Compiler Build ID: CL-36424714
// Cuda compilation tools, release 13.0, V13.0.88
// Based on NVVM 20.0.0
//

.version 9.0
.target sm_100
.address_size 64

	// .globl	update_instances

.visible .entry update_instances(
	.param .u64 .ptr .align 1 update_instances_param_0,
	.param .u64 .ptr .align 1 update_instances_param_1,
	.param .u32 update_instances_param_2
)
{
	.reg .pred 	%p<6>;
	.reg .b32 	%r<26>;
	.reg .b32 	%f<13>;
	.reg .b64 	%rd<10>;

	ld.param.u64 	%rd3, [update_instances_param_0];
	ld.param.u64 	%rd4, [update_instances_param_1];
	ld.param.u32 	%r11, [update_instances_param_2];
	mov.u32 	%r12, %ctaid.x;
	mov.u32 	%r13, %ntid.x;
	mov.u32 	%r14, %tid.x;
	mad.lo.s32 	%r1, %r12, %r13, %r14;
	setp.ge.u32 	%p1, %r1, %r11;
	@%p1 bra 	$L__BB0_5;
	cvta.to.global.u64 	%rd5, %rd3;
	cvta.to.global.u64 	%rd6, %rd4;
	mul.wide.u32 	%rd7, %r1, 64;
	add.s64 	%rd1, %rd6, %rd7;
	ld.global.nc.v2.u32 	{%r2, %r3}, [%rd1];
	ld.global.nc.v4.f32 	{%f1, %f2, %f3, %f4}, [%rd1+16];
	ld.global.nc.v4.f32 	{%f5, %f6, %f7, %f8}, [%rd1+32];
	ld.global.nc.v4.f32 	{%f9, %f10, %f11, %f12}, [%rd1+48];
	mul.wide.u32 	%rd8, %r2, 80;
	add.s64 	%rd9, %rd5, %rd8;
	add.s64 	%rd2, %rd9, 48;
	ld.global.u32 	%r4, [%rd9+56];
	ld.global.v2.u32 	{%r25, %r24}, [%rd9+64];
	and.b32  	%r15, %r3, 1;
	setp.eq.b32 	%p2, %r15, 1;
	not.pred 	%p3, %p2;
	@%p3 bra 	$L__BB0_3;
	ld.global.nc.v2.u32 	{%r25, %r24}, [%rd1+8];
$L__BB0_3:
	and.b32  	%r16, %r3, 12;
	setp.eq.s32 	%p4, %r16, 0;
	shl.b32 	%r17, %r3, 29;
	shr.s32 	%r18, %r17, 31;
	and.b32  	%r19, %r18, 255;
	selp.b32 	%r20, %r4, %r19, %p4;
	mov.b32 	%r21, 5;
	mov.b32 	%r22, 0;
	st.global.v4.u32 	[%rd2], {%r2, %r22, %r20, %r21};
	st.global.v2.u32 	[%rd2+16], {%r25, %r24};
	and.b32  	%r23, %r3, 2;
	setp.eq.s32 	%p5, %r23, 0;
	@%p5 bra 	$L__BB0_5;
	st.global.v4.f32 	[%rd2+-48], {%f1, %f2, %f3, %f4};
	st.global.v4.f32 	[%rd2+-32], {%f5, %f6, %f7, %f8};
	st.global.v4.f32 	[%rd2+-16], {%f9, %f10, %f11, %f12};
$L__BB0_5:
	ret;

}


// ===== COMPILED SASS (sm_100) =====

	.target	sm_100

	.elftype	@"ET_EXEC"


//--------------------- .note.nv.tkinfo           --------------------------
	.section	.note.nv.tkinfo,"",@"SHT_NOTE"
	.sectionflags	@"SHF_NOTE_NV_TKINFO"
	.tkinfo
        /*0018*/ 	.word	0x00000002
        /*0030*/ 	.string	""
        /*0030*/ 	.string	"ptxas"
        /*0030*/ 	.string	"Cuda compilation tools, release 13.0, V13.0.88"
        /*0030*/ 	.string	"Build cuda_13.0.r13.0/compiler.36424714_0"
        /*0030*/ 	.string	"-arch sm_100 -m 64 "



//--------------------- .note.nv.cuinfo           --------------------------
	.section	.note.nv.cuinfo,"",@"SHT_NOTE"
	.sectionflags	@"SHF_NOTE_NV_CUINFO"
        /*0018*/ 	.short	0x0002
        /*001a*/ 	.short	0x0064
        /*001c*/ 	.short	0x0082
	.zero		2


//--------------------- .nv.info                  --------------------------
	.section	.nv.info,"",@"SHT_CUDA_INFO"
	.align	4


	//----- nvinfo : EIATTR_REGCOUNT
	.align		4
        /*0000*/ 	.byte	0x04, 0x2f
        /*0002*/ 	.short	(.L_1 - .L_0)
	.align		4
.L_0:
        /*0004*/ 	.word	index@(update_instances)
        /*0008*/ 	.word	0x00000016


	//----- nvinfo : EIATTR_FRAME_SIZE
	.align		4
.L_1:
        /*000c*/ 	.byte	0x04, 0x11
        /*000e*/ 	.short	(.L_3 - .L_2)
	.align		4
.L_2:
        /*0010*/ 	.word	index@(update_instances)
        /*0014*/ 	.word	0x00000000


	//----- nvinfo : EIATTR_MIN_STACK_SIZE
	.align		4
.L_3:
        /*0018*/ 	.byte	0x04, 0x12
        /*001a*/ 	.short	(.L_5 - .L_4)
	.align		4
.L_4:
        /*001c*/ 	.word	index@(update_instances)
        /*0020*/ 	.word	0x00000000
.L_5:


//--------------------- .nv.compat                --------------------------
	.section	.nv.compat,"",@"SHT_CUDA_COMPAT_INFO"
	.align	4
        /*0000*/ 	.byte	0x02, 0x09, 0x00, 0x00, 0x02, 0x02, 0x01, 0x00, 0x02, 0x05, 0x05, 0x00, 0x03, 0x07, 0x01, 0x01
        /*0010*/ 	.byte	0x02, 0x03, 0x00, 0x00, 0x02, 0x06, 0x01, 0x00, 0x04, 0x0b, 0x08, 0x00, 0x09, 0x00, 0x00, 0x00
        /*0020*/ 	.byte	0x00, 0x00, 0x00, 0x00


//--------------------- .nv.info.update_instances --------------------------
	.section	.nv.info.update_instances,"",@"SHT_CUDA_INFO"
	.sectionflags	@""
	.align	4


	//----- nvinfo : EIATTR_CUDA_API_VERSION
	.align		4
        /*0000*/ 	.byte	0x04, 0x37
        /*0002*/ 	.short	(.L_7 - .L_6)
.L_6:
        /*0004*/ 	.word	0x00000082


	//----- nvinfo : EIATTR_KPARAM_INFO
	.align		4
.L_7:
        /*0008*/ 	.byte	0x04, 0x17
        /*000a*/ 	.short	(.L_9 - .L_8)
.L_8:
        /*000c*/ 	.word	0x00000000
        /*0010*/ 	.short	0x0002
        /*0012*/ 	.short	0x0010
        /*0014*/ 	.byte	0x00, 0xf0, 0x11, 0x00


	//----- nvinfo : EIATTR_KPARAM_INFO
	.align		4
.L_9:
        /*0018*/ 	.byte	0x04, 0x17
        /*001a*/ 	.short	(.L_11 - .L_10)
.L_10:
        /*001c*/ 	.word	0x00000000
        /*0020*/ 	.short	0x0001
        /*0022*/ 	.short	0x0008
        /*0024*/ 	.byte	0x00, 0xf5, 0x21, 0x00


	//----- nvinfo : EIATTR_KPARAM_INFO
	.align		4
.L_11:
        /*0028*/ 	.byte	0x04, 0x17
        /*002a*/ 	.short	(.L_13 - .L_12)
.L_12:
        /*002c*/ 	.word	0x00000000
        /*0030*/ 	.short	0x0000
        /*0032*/ 	.short	0x0000
        /*0034*/ 	.byte	0x00, 0xf5, 0x21, 0x00


	//----- nvinfo : EIATTR_SPARSE_MMA_MASK
	.align		4
.L_13:
        /*0038*/ 	.byte	0x03, 0x50
        /*003a*/ 	.short	0x0000


	//----- nvinfo : EIATTR_MAXREG_COUNT
	.align		4
        /*003c*/ 	.byte	0x03, 0x1b
        /*003e*/ 	.short	0x00ff


	//----- nvinfo : EIATTR_MERCURY_ISA_VERSION
	.align		4
        /*0040*/ 	.byte	0x03, 0x5f
        /*0042*/ 	.short	0x0101


	//----- nvinfo : EIATTR_VRC_CTA_INIT_COUNT
	.align		4
        /*0044*/ 	.byte	0x02, 0x4a
	.zero		1
	.zero		1


	//----- nvinfo : EIATTR_EXIT_INSTR_OFFSETS
	.align		4
        /*0048*/ 	.byte	0x04, 0x1c
        /*004a*/ 	.short	(.L_15 - .L_14)


	//   ....[0]....
.L_14:
        /*004c*/ 	.word	0x00000070


	//   ....[1]....
        /*0050*/ 	.word	0x000001e0


	//   ....[2]....
        /*0054*/ 	.word	0x00000250


	//----- nvinfo : EIATTR_CBANK_PARAM_SIZE
	.align		4
.L_15:
        /*0058*/ 	.byte	0x03, 0x19
        /*005a*/ 	.short	0x0014


	//----- nvinfo : EIATTR_PARAM_CBANK
	.align		4
        /*005c*/ 	.byte	0x04, 0x0a
        /*005e*/ 	.short	(.L_17 - .L_16)
	.align		4
.L_16:
        /*0060*/ 	.word	index@(.nv.constant0.update_instances)
        /*0064*/ 	.short	0x0380
        /*0066*/ 	.short	0x0014


	//----- nvinfo : EIATTR_SW_WAR
	.align		4
.L_17:
        /*0068*/ 	.byte	0x04, 0x36
        /*006a*/ 	.short	(.L_19 - .L_18)
.L_18:
        /*006c*/ 	.word	0x00000008
.L_19:


//--------------------- .nv.callgraph             --------------------------
	.section	.nv.callgraph,"",@"SHT_CUDA_CALLGRAPH"
	.align	4
	.sectionentsize	8
	.align		4
        /*0000*/ 	.word	0x00000000
	.align		4
        /*0004*/ 	.word	0xffffffff
	.align		4
        /*0008*/ 	.word	0x00000000
	.align		4
        /*000c*/ 	.word	0xfffffffe
	.align		4
        /*0010*/ 	.word	0x00000000
	.align		4
        /*0014*/ 	.word	0xfffffffd
	.align		4
        /*0018*/ 	.word	0x00000000
	.align		4
        /*001c*/ 	.word	0xfffffffc


//--------------------- .text.update_instances    --------------------------
	.section	.text.update_instances,"ax",@progbits
	.align	128
        .global         update_instances
        .type           update_instances,@function
        .size           update_instances,(.L_x_1 - update_instances)
        .other          update_instances,@"STO_CUDA_ENTRY STV_DEFAULT"
update_instances:
.text.update_instances:
[----:B------:R-:W-:Y:S01]  /*0000*/  LDC R1, c[0x0][0x37c] ;  /* 0x0000df00ff017b82 */ /* 0x000fe20000000800 */
[----:B------:R-:W0:Y:S07]  /*0010*/  S2R R0, SR_TID.X ;  /* 0x0000000000007919 */ /* 0x000e2e0000002100 */
[----:B------:R-:W0:Y:S01]  /*0020*/  S2UR UR4, SR_CTAID.X ;  /* 0x00000000000479c3 */ /* 0x000e220000002500 */
[----:B------:R-:W1:Y:S07]  /*0030*/  LDCU UR5, c[0x0][0x390] ;  /* 0x00007200ff0577ac */ /* 0x000e6e0008000800 */
[----:B------:R-:W0:Y:S02]  /*0040*/  LDC R3, c[0x0][0x360] ;  /* 0x0000d800ff037b82 */ /* 0x000e240000000800 */
[----:B0-----:R-:W-:-:S05]  /*0050*/  IMAD R3, R3, UR4, R0 ;  /* 0x0000000403037c24 */ /* 0x001fca000f8e0200 */
[----:B-1----:R-:W-:-:S13]  /*0060*/  ISETP.GE.U32.AND P0, PT, R3, UR5, PT ;  /* 0x0000000503007c0c */ /* 0x002fda000bf06070 */
[----:B------:R-:W-:Y:S05]  /*0070*/  @P0 EXIT ;  /* 0x000000000000094d */ /* 0x000fea0003800000 */
[----:B------:R-:W0:Y:S01]  /*0080*/  LDC.64 R12, c[0x0][0x388] ;  /* 0x0000e200ff0c7b82 */ /* 0x000e220000000a00 */
[----:B------:R-:W1:Y:S01]  /*0090*/  LDCU.64 UR4, c[0x0][0x358] ;  /* 0x00006b00ff0477ac */ /* 0x000e620008000a00 */
[----:B0-----:R-:W-:-:S06]  /*00a0*/  IMAD.WIDE.U32 R12, R3, 0x40, R12 ;  /* 0x00000040030c7825 */ /* 0x001fcc00078e000c */
[----:B------:R-:W0:Y:S01]  /*00b0*/  LDC.64 R2, c[0x0][0x380] ;  /* 0x0000e000ff027b82 */ /* 0x000e220000000a00 */
[----:B-1----:R-:W0:Y:S02]  /*00c0*/  LDG.E.128.CONSTANT R4, desc[UR4][R12.64] ;  /* 0x000000040c047981 */ /* 0x002e24000c1e9d00 */
[----:B0-----:R-:W-:-:S05]  /*00d0*/  IMAD.WIDE.U32 R2, R4, 0x50, R2 ;  /* 0x0000005004027825 */ /* 0x001fca00078e0002 */
[----:B------:R0:W2:Y:S04]  /*00e0*/  LDG.E.64 R14, desc[UR4][R2.64+0x40] ;  /* 0x00004004020e7981 */ /* 0x0000a8000c1e1b00 */
[----:B------:R0:W3:Y:S01]  /*00f0*/  LDG.E R10, desc[UR4][R2.64+0x38] ;  /* 0x00003804020a7981 */ /* 0x0000e2000c1e1900 */
[C---:B------:R-:W-:Y:S01]  /*0100*/  LOP3.LUT R0, R5.reuse, 0x1, RZ, 0xc0, !PT ;  /* 0x0000000105007812 */ /* 0x040fe200078ec0ff */
[----:B------:R-:W-:Y:S01]  /*0110*/  HFMA2 R9, -RZ, RZ, 0, 0 ;  /* 0x00000000ff097431 */ /* 0x000fe200000001ff */
[C---:B------:R-:W-:Y:S01]  /*0120*/  LOP3.LUT P1, RZ, R5.reuse, 0xc, RZ, 0xc0, !PT ;  /* 0x0000000c05ff7812 */ /* 0x040fe2000782c0ff */
[----:B------:R-:W-:Y:S01]  /*0130*/  IMAD.MOV.U32 R11, RZ, RZ, 0x5 ;  /* 0x00000005ff0b7424 */ /* 0x000fe200078e00ff */
[----:B------:R-:W-:Y:S01]  /*0140*/  ISETP.NE.U32.AND P0, PT, R0, 0x1, PT ;  /* 0x000000010000780c */ /* 0x000fe20003f05070 */
[C---:B------:R-:W-:Y:S01]  /*0150*/  IMAD.SHL.U32 R0, R5.reuse, 0x20000000, RZ ;  /* 0x2000000005007824 */ /* 0x040fe200078e00ff */
[----:B------:R-:W-:Y:S01]  /*0160*/  LOP3.LUT P2, RZ, R5, 0x2, RZ, 0xc0, !PT ;  /* 0x0000000205ff7812 */ /* 0x000fe2000784c0ff */
[----:B------:R-:W-:-:S03]  /*0170*/  IMAD.MOV.U32 R8, RZ, RZ, R4 ;  /* 0x000000ffff087224 */ /* 0x000fc600078e0004 */
[----:B------:R-:W-:-:S07]  /*0180*/  SHF.R.S32.HI R0, RZ, 0x1f, R0 ;  /* 0x0000001fff007819 */ /* 0x000fce0000011400 */
[----:B--2---:R-:W-:Y:S01]  /*0190*/  @!P0 IMAD.MOV.U32 R14, RZ, RZ, R6 ;  /* 0x000000ffff0e8224 */ /* 0x004fe200078e0006 */
[----:B------:R-:W-:Y:S02]  /*01a0*/  @!P0 MOV R15, R7 ;  /* 0x00000007000f8202 */ /* 0x000fe40000000f00 */
[----:B---3--:R-:W-:-:S03]  /*01b0*/  @P1 LOP3.LUT R10, R0, 0xff, RZ, 0xc0, !PT ;  /* 0x000000ff000a1812 */ /* 0x008fc600078ec0ff */
[----:B------:R0:W-:Y:S04]  /*01c0*/  STG.E.64 desc[UR4][R2.64+0x40], R14 ;  /* 0x0000400e02007986 */ /* 0x0001e8000c101b04 */
[----:B------:R0:W-:Y:S01]  /*01d0*/  STG.E.128 desc[UR4][R2.64+0x30], R8 ;  /* 0x0000300802007986 */ /* 0x0001e2000c101d04 */
[----:B------:R-:W-:Y:S05]  /*01e0*/  @!P2 EXIT ;  /* 0x000000000000a94d */ /* 0x000fea0003800000 */
[----:B------:R-:W2:Y:S04]  /*01f0*/  LDG.E.128.CONSTANT R4, desc[UR4][R12.64+0x10] ;  /* 0x000010040c047981 */ /* 0x000ea8000c1e9d00 */
[----:B0-----:R-:W3:Y:S04]  /*0200*/  LDG.E.128.CONSTANT R8, desc[UR4][R12.64+0x20] ;  /* 0x000020040c087981 */ /* 0x001ee8000c1e9d00 */
[----:B------:R-:W4:Y:S04]  /*0210*/  LDG.E.128.CONSTANT R16, desc[UR4][R12.64+0x30] ;  /* 0x000030040c107981 */ /* 0x000f28000c1e9d00 */
[----:B--2---:R-:W-:Y:S04]  /*0220*/  STG.E.128 desc[UR4][R2.64], R4 ;  /* 0x0000000402007986 */ /* 0x004fe8000c101d04 */
[----:B---3--:R-:W-:Y:S04]  /*0230*/  STG.E.128 desc[UR4][R2.64+0x10], R8 ;  /* 0x0000100802007986 */ /* 0x008fe8000c101d04 */
[----:B----4-:R-:W-:Y:S01]  /*0240*/  STG.E.128 desc[UR4][R2.64+0x20], R16 ;  /* 0x0000201002007986 */ /* 0x010fe2000c101d04 */
[----:B------:R-:W-:Y:S05]  /*0250*/  EXIT ;  /* 0x000000000000794d */ /* 0x000fea0003800000 */
.L_x_0:
[----:B------:R-:W-:-:S00]  /*0260*/  BRA `(.L_x_0) ;  /* 0xfffffffc00fc7947 */ /* 0x000fc0000383ffff */
[----:B------:R-:W-:-:S00]  /*0270*/  NOP ;  /* 0x0000000000007918 */ /* 0x000fc00000000000 */
        /* <DEDUP_REMOVED lines=8> */
.L_x_1:


//--------------------- .nv.shared.reserved.0     --------------------------
	.section	.nv.shared.reserved.0,"aw",@nobits
	.weak		__nv_reservedSMEM_offset_0_alias
	.size		__nv_reservedSMEM_offset_0_alias, 0, 64
	.other		__nv_reservedSMEM_offset_0_alias,@"STO_CUDA_RESERVED_SHARED STV_DEFAULT"
__nv_reservedSMEM_offset_0_alias:
	.zero		0
	.zero		64


//--------------------- .nv.constant0.update_instances --------------------------
	.section	.nv.constant0.update_instances,"a",@progbits
	.sectionflags	@""
	.align	4
.nv.constant0.update_instances:
	.zero		916


//--------------------- SYMBOLS --------------------------

	.type		.nv.reservedSmem.offset0,@object
	.size		.nv.reservedSmem.offset0,0x4
